//
// Generated by NVIDIA NVVM Compiler
//
// Compiler Build ID: CL-36424714
// Cuda compilation tools, release 13.0, V13.0.88
// Based on NVVM 20.0.0
//

.version 9.0
.target sm_100
.address_size 64

	// .globl	_Z22calculateTotalPurchasePiPfS0_i

.visible .entry _Z22calculateTotalPurchasePiPfS0_i(
	.param .u64 .ptr .align 1 _Z22calculateTotalPurchasePiPfS0_i_param_0,
	.param .u64 .ptr .align 1 _Z22calculateTotalPurchasePiPfS0_i_param_1,
	.param .u64 .ptr .align 1 _Z22calculateTotalPurchasePiPfS0_i_param_2,
	.param .u32 _Z22calculateTotalPurchasePiPfS0_i_param_3
)
{
	.reg .pred 	%p<2>;
	.reg .b32 	%r<12>;
	.reg .b32 	%f<16>;
	.reg .b64 	%rd<11>;

	ld.param.u64 	%rd1, [_Z22calculateTotalPurchasePiPfS0_i_param_0];
	ld.param.u64 	%rd2, [_Z22calculateTotalPurchasePiPfS0_i_param_1];
	ld.param.u64 	%rd3, [_Z22calculateTotalPurchasePiPfS0_i_param_2];
	ld.param.u32 	%r2, [_Z22calculateTotalPurchasePiPfS0_i_param_3];
	mov.u32 	%r3, %tid.x;
	mov.u32 	%r4, %ctaid.x;
	mov.u32 	%r5, %ntid.x;
	mad.lo.s32 	%r1, %r4, %r5, %r3;
	setp.ge.s32 	%p1, %r1, %r2;
	@%p1 bra 	$L__BB0_2;
	cvta.to.global.u64 	%rd4, %rd3;
	cvta.to.global.u64 	%rd5, %rd1;
	cvta.to.global.u64 	%rd6, %rd2;
	mul.lo.s32 	%r6, %r1, 5;
	mul.wide.s32 	%rd7, %r6, 4;
	add.s64 	%rd8, %rd5, %rd7;
	ld.global.u32 	%r7, [%rd8];
	cvt.rn.f32.s32 	%f1, %r7;
	ld.global.f32 	%f2, [%rd6];
	fma.rn.f32 	%f3, %f2, %f1, 0f00000000;
	ld.global.u32 	%r8, [%rd8+4];
	cvt.rn.f32.s32 	%f4, %r8;
	ld.global.f32 	%f5, [%rd6+4];
	fma.rn.f32 	%f6, %f5, %f4, %f3;
	ld.global.u32 	%r9, [%rd8+8];
	cvt.rn.f32.s32 	%f7, %r9;
	ld.global.f32 	%f8, [%rd6+8];
	fma.rn.f32 	%f9, %f8, %f7, %f6;
	ld.global.u32 	%r10, [%rd8+12];
	cvt.rn.f32.s32 	%f10, %r10;
	ld.global.f32 	%f11, [%rd6+12];
	fma.rn.f32 	%f12, %f11, %f10, %f9;
	ld.global.u32 	%r11, [%rd8+16];
	cvt.rn.f32.s32 	%f13, %r11;
	ld.global.f32 	%f14, [%rd6+16];
	fma.rn.f32 	%f15, %f14, %f13, %f12;
	mul.wide.s32 	%rd9, %r1, 4;
	add.s64 	%rd10, %rd4, %rd9;
	st.global.f32 	[%rd10], %f15;
$L__BB0_2:
	ret;

}


// ===== COMPILED SASS (sm_100) =====

	.target	sm_100

	.elftype	@"ET_EXEC"


//--------------------- .note.nv.tkinfo           --------------------------
	.section	.note.nv.tkinfo,"",@"SHT_NOTE"
	.sectionflags	@"SHF_NOTE_NV_TKINFO"
	.tkinfo
        /*0018*/ 	.word	0x00000002
        /*0030*/ 	.string	""
        /*0030*/ 	.string	"ptxas"
        /*0030*/ 	.string	"Cuda compilation tools, release 13.0, V13.0.88"
        /*0030*/ 	.string	"Build cuda_13.0.r13.0/compiler.36424714_0"
        /*0030*/ 	.string	"-arch sm_100 -m 64 "



//--------------------- .note.nv.cuinfo           --------------------------
	.section	.note.nv.cuinfo,"",@"SHT_NOTE"
	.sectionflags	@"SHF_NOTE_NV_CUINFO"
        /*0018*/ 	.short	0x0002
        /*001a*/ 	.short	0x0064
        /*001c*/ 	.short	0x0082
	.zero		2


//--------------------- .nv.info                  --------------------------
	.section	.nv.info,"",@"SHT_CUDA_INFO"
	.align	4


	//----- nvinfo : EIATTR_REGCOUNT
	.align		4
        /*0000*/ 	.byte	0x04, 0x2f
        /*0002*/ 	.short	(.L_1 - .L_0)
	.align		4
.L_0:
        /*0004*/ 	.word	index@(_Z22calculateTotalPurchasePiPfS0_i)
        /*0008*/ 	.word	0x00000015


	//----- nvinfo : EIATTR_FRAME_SIZE
	.align		4
.L_1:
        /*000c*/ 	.byte	0x04, 0x11
        /*000e*/ 	.short	(.L_3 - .L_2)
	.align		4
.L_2:
        /*0010*/ 	.word	index@(_Z22calculateTotalPurchasePiPfS0_i)
        /*0014*/ 	.word	0x00000000


	//----- nvinfo : EIATTR_MIN_STACK_SIZE
	.align		4
.L_3:
        /*0018*/ 	.byte	0x04, 0x12
        /*001a*/ 	.short	(.L_5 - .L_4)
	.align		4
.L_4:
        /*001c*/ 	.word	index@(_Z22calculateTotalPurchasePiPfS0_i)
        /*0020*/ 	.word	0x00000000
.L_5:


//--------------------- .nv.compat                --------------------------
	.section	.nv.compat,"",@"SHT_CUDA_COMPAT_INFO"
	.align	4
        /*0000*/ 	.byte	0x02, 0x09, 0x00, 0x00, 0x02, 0x02, 0x01, 0x00, 0x02, 0x05, 0x05, 0x00, 0x03, 0x07, 0x01, 0x01
        /*0010*/ 	.byte	0x02, 0x03, 0x00, 0x00, 0x02, 0x06, 0x01, 0x00, 0x04, 0x0b, 0x08, 0x00, 0x09, 0x00, 0x00, 0x00
        /*0020*/ 	.byte	0x00, 0x00, 0x00, 0x00


//--------------------- .nv.info._Z22calculateTotalPurchasePiPfS0_i --------------------------
	.section	.nv.info._Z22calculateTotalPurchasePiPfS0_i,"",@"SHT_CUDA_INFO"
	.sectionflags	@""
	.align	4


	//----- nvinfo : EIATTR_CUDA_API_VERSION
	.align		4
        /*0000*/ 	.byte	0x04, 0x37
        /*0002*/ 	.short	(.L_7 - .L_6)
.L_6:
        /*0004*/ 	.word	0x00000082


	//----- nvinfo : EIATTR_KPARAM_INFO
	.align		4
.L_7:
        /*0008*/ 	.byte	0x04, 0x17
        /*000a*/ 	.short	(.L_9 - .L_8)
.L_8:
        /*000c*/ 	.word	0x00000000
        /*0010*/ 	.short	0x0003
        /*0012*/ 	.short	0x0018
        /*0014*/ 	.byte	0x00, 0xf0, 0x11, 0x00


	//----- nvinfo : EIATTR_KPARAM_INFO
	.align		4
.L_9:
        /*0018*/ 	.byte	0x04, 0x17
        /*001a*/ 	.short	(.L_11 - .L_10)
.L_10:
        /*001c*/ 	.word	0x00000000
        /*0020*/ 	.short	0x0002
        /*0022*/ 	.short	0x0010
        /*0024*/ 	.byte	0x00, 0xf5, 0x21, 0x00


	//----- nvinfo : EIATTR_KPARAM_INFO
	.align		4
.L_11:
        /*0028*/ 	.byte	0x04, 0x17
        /*002a*/ 	.short	(.L_13 - .L_12)
.L_12:
        /*002c*/ 	.word	0x00000000
        /*0030*/ 	.short	0x0001
        /*0032*/ 	.short	0x0008
        /*0034*/ 	.byte	0x00, 0xf5, 0x21, 0x00


	//----- nvinfo : EIATTR_KPARAM_INFO
	.align		4
.L_13:
        /*0038*/ 	.byte	0x04, 0x17
        /*003a*/ 	.short	(.L_15 - .L_14)
.L_14:
        /*003c*/ 	.word	0x00000000
        /*0040*/ 	.short	0x0000
        /*0042*/ 	.short	0x0000
        /*0044*/ 	.byte	0x00, 0xf5, 0x21, 0x00


	//----- nvinfo : EIATTR_SPARSE_MMA_MASK
	.align		4
.L_15:
        /*0048*/ 	.byte	0x03, 0x50
        /*004a*/ 	.short	0x0000


	//----- nvinfo : EIATTR_MAXREG_COUNT
	.align		4
        /*004c*/ 	.byte	0x03, 0x1b
        /*004e*/ 	.short	0x00ff


	//----- nvinfo : EIATTR_MERCURY_ISA_VERSION
	.align		4
        /*0050*/ 	.byte	0x03, 0x5f
        /*0052*/ 	.short	0x0101


	//----- nvinfo : EIATTR_VRC_CTA_INIT_COUNT
	.align		4
        /*0054*/ 	.byte	0x02, 0x4a
	.zero		1
	.zero		1


	//----- nvinfo : EIATTR_EXIT_INSTR_OFFSETS
	.align		4
        /*0058*/ 	.byte	0x04, 0x1c
        /*005a*/ 	.short	(.L_17 - .L_16)


	//   ....[0]....
.L_16:
        /*005c*/ 	.word	0x00000070


	//   ....[1]....
        /*0060*/ 	.word	0x00000240


	//----- nvinfo : EIATTR_CBANK_PARAM_SIZE
	.align		4
.L_17:
        /*0064*/ 	.byte	0x03, 0x19
        /*0066*/ 	.short	0x001c


	//----- nvinfo : EIATTR_PARAM_CBANK
	.align		4
        /*0068*/ 	.byte	0x04, 0x0a
        /*006a*/ 	.short	(.L_19 - .L_18)
	.align		4
.L_18:
        /*006c*/ 	.word	index@(.nv.constant0._Z22calculateTotalPurchasePiPfS0_i)
        /*0070*/ 	.short	0x0380
        /*0072*/ 	.short	0x001c


	//----- nvinfo : EIATTR_SW_WAR
	.align		4
.L_19:
        /*0074*/ 	.byte	0x04, 0x36
        /*0076*/ 	.short	(.L_21 - .L_20)
.L_20:
        /*0078*/ 	.word	0x00000008
.L_21:


//--------------------- .nv.callgraph             --------------------------
	.section	.nv.callgraph,"",@"SHT_CUDA_CALLGRAPH"
	.align	4
	.sectionentsize	8
	.align		4
        /*0000*/ 	.word	0x00000000
	.align		4
        /*0004*/ 	.word	0xffffffff
	.align		4
        /*0008*/ 	.word	0x00000000
	.align		4
        /*000c*/ 	.word	0xfffffffe
	.align		4
        /*0010*/ 	.word	0x00000000
	.align		4
        /*0014*/ 	.word	0xfffffffd
	.align		4
        /*0018*/ 	.word	0x00000000
	.align		4
        /*001c*/ 	.word	0xfffffffc


//--------------------- .text._Z22calculateTotalPurchasePiPfS0_i --------------------------
	.section	.text._Z22calculateTotalPurchasePiPfS0_i,"ax",@progbits
	.align	128
        .global         _Z22calculateTotalPurchasePiPfS0_i
        .type           _Z22calculateTotalPurchasePiPfS0_i,@function
        .size           _Z22calculateTotalPurchasePiPfS0_i,(.L_x_1 - _Z22calculateTotalPurchasePiPfS0_i)
        .other          _Z22calculateTotalPurchasePiPfS0_i,@"STO_CUDA_ENTRY STV_DEFAULT"
_Z22calculateTotalPurchasePiPfS0_i:
.text._Z22calculateTotalPurchasePiPfS0_i:
[----:B------:R-:W-:Y:S01]  /*0000*/  LDC R1, c[0x0][0x37c] ;  /* 0x0000df00ff017b82 */ /* 0x000fe20000000800 */
[----:B------:R-:W0:Y:S07]  /*0010*/  S2R R9, SR_TID.X ;  /* 0x0000000000097919 */ /* 0x000e2e0000002100 */
[----:B------:R-:W0:Y:S01]  /*0020*/  S2UR UR4, SR_CTAID.X ;  /* 0x00000000000479c3 */ /* 0x000e220000002500 */
[----:B------:R-:W1:Y:S07]  /*0030*/  LDCU UR5, c[0x0][0x398] ;  /* 0x00007300ff0577ac */ /* 0x000e6e0008000800 */
[----:B------:R-:W0:Y:S02]  /*0040*/  LDC R0, c[0x0][0x360] ;  /* 0x0000d800ff007b82 */ /* 0x000e240000000800 */
[----:B0-----:R-:W-:-:S05]  /*0050*/  IMAD R9, R0, UR4, R9 ;  /* 0x0000000400097c24 */ /* 0x001fca000f8e0209 */
[----:B-1----:R-:W-:-:S13]  /*0060*/  ISETP.GE.AND P0, PT, R9, UR5, PT ;  /* 0x0000000509007c0c */ /* 0x002fda000bf06270 */
[----:B------:R-:W-:Y:S05]  /*0070*/  @P0 EXIT ;  /* 0x000000000000094d */ /* 0x000fea0003800000 */
[----:B------:R-:W0:Y:S01]  /*0080*/  LDC.64 R4, c[0x0][0x380] ;  /* 0x0000e000ff047b82 */ /* 0x000e220000000a00 */
[----:B------:R-:W1:Y:S01]  /*0090*/  LDCU.64 UR4, c[0x0][0x358] ;  /* 0x00006b00ff0477ac */ /* 0x000e620008000a00 */
[----:B------:R-:W-:-:S06]  /*00a0*/  LEA R3, R9, R9, 0x2 ;  /* 0x0000000909037211 */ /* 0x000fcc00078e10ff */
[----:B------:R-:W2:Y:S01]  /*00b0*/  LDC.64 R6, c[0x0][0x388] ;  /* 0x0000e200ff067b82 */ /* 0x000ea20000000a00 */
[----:B0-----:R-:W-:-:S07]  /*00c0*/  IMAD.WIDE R4, R3, 0x4, R4 ;  /* 0x0000000403047825 */ /* 0x001fce00078e0204 */
[----:B------:R-:W0:Y:S01]  /*00d0*/  LDC.64 R2, c[0x0][0x390] ;  /* 0x0000e400ff027b82 */ /* 0x000e220000000a00 */
[----:B-1----:R-:W3:Y:S04]  /*00e0*/  LDG.E R0, desc[UR4][R4.64] ;  /* 0x0000000404007981 */ /* 0x002ee8000c1e1900 */
[----:B------:R-:W4:Y:S04]  /*00f0*/  LDG.E R8, desc[UR4][R4.64+0x4] ;  /* 0x0000040404087981 */ /* 0x000f28000c1e1900 */
[----:B--2---:R-:W2:Y:S04]  /*0100*/  LDG.E R11, desc[UR4][R6.64] ;  /* 0x00000004060b7981 */ /* 0x004ea8000c1e1900 */
[----:B------:R-:W5:Y:S04]  /*0110*/  LDG.E R12, desc[UR4][R4.64+0x8] ;  /* 0x00000804040c7981 */ /* 0x000f68000c1e1900 */
[----:B------:R-:W5:Y:S04]  /*0120*/  LDG.E R10, desc[UR4][R6.64+0x4] ;  /* 0x00000404060a7981 */ /* 0x000f68000c1e1900 */
[----:B------:R-:W5:Y:S04]  /*0130*/  LDG.E R15, desc[UR4][R4.64+0xc] ;  /* 0x00000c04040f7981 */ /* 0x000f68000c1e1900 */
[----:B------:R-:W5:Y:S04]  /*0140*/  LDG.E R14, desc[UR4][R6.64+0x8] ;  /* 0x00000804060e7981 */ /* 0x000f68000c1e1900 */
[----:B------:R-:W5:Y:S04]  /*0150*/  LDG.E R17, desc[UR4][R4.64+0x10] ;  /* 0x0000100404117981 */ /* 0x000f68000c1e1900 */
[----:B------:R-:W5:Y:S04]  /*0160*/  LDG.E R16, desc[UR4][R6.64+0xc] ;  /* 0x00000c0406107981 */ /* 0x000f68000c1e1900 */
[----:B------:R-:W5:Y:S01]  /*0170*/  LDG.E R18, desc[UR4][R6.64+0x10] ;  /* 0x0000100406127981 */ /* 0x000f62000c1e1900 */
[----:B0-----:R-:W-:Y:S01]  /*0180*/  IMAD.WIDE R2, R9, 0x4, R2 ;  /* 0x0000000409027825 */ /* 0x001fe200078e0202 */
[----:B---3--:R-:W-:-:S02]  /*0190*/  I2FP.F32.S32 R0, R0 ;  /* 0x0000000000007245 */ /* 0x008fc40000201400 */
[----:B----4-:R-:W-:-:S03]  /*01a0*/  I2FP.F32.S32 R13, R8 ;  /* 0x00000008000d7245 */ /* 0x010fc60000201400 */
[----:B--2---:R-:W-:Y:S01]  /*01b0*/  FFMA R0, R0, R11, RZ ;  /* 0x0000000b00007223 */ /* 0x004fe200000000ff */
[----:B-----5:R-:W-:-:S03]  /*01c0*/  I2FP.F32.S32 R11, R12 ;  /* 0x0000000c000b7245 */ /* 0x020fc60000201400 */
[----:B------:R-:W-:Y:S01]  /*01d0*/  FFMA R0, R13, R10, R0 ;  /* 0x0000000a0d007223 */ /* 0x000fe20000000000 */
[----:B------:R-:W-:-:S03]  /*01e0*/  I2FP.F32.S32 R15, R15 ;  /* 0x0000000f000f7245 */ /* 0x000fc60000201400 */
[----:B------:R-:W-:Y:S01]  /*01f0*/  FFMA R0, R11, R14, R0 ;  /* 0x0000000e0b007223 */ /* 0x000fe20000000000 */
[----:B------:R-:W-:-:S03]  /*0200*/  I2FP.F32.S32 R17, R17 ;  /* 0x0000001100117245 */ /* 0x000fc60000201400 */
[----:B------:R-:W-:-:S04]  /*0210*/  FFMA R0, R15, R16, R0 ;  /* 0x000000100f007223 */ /* 0x000fc80000000000 */
[----:B------:R-:W-:-:S05]  /*0220*/  FFMA R17, R17, R18, R0 ;  /* 0x0000001211117223 */ /* 0x000fca0000000000 */
[----:B------:R-:W-:Y:S01]  /*0230*/  STG.E desc[UR4][R2.64], R17 ;  /* 0x0000001102007986 */ /* 0x000fe2000c101904 */
[----:B------:R-:W-:Y:S05]  /*0240*/  EXIT ;  /* 0x000000000000794d */ /* 0x000fea0003800000 */
.L_x_0:
[----:B------:R-:W-:-:S00]  /*0250*/  BRA `(.L_x_0) ;  /* 0xfffffffc00fc7947 */ /* 0x000fc0000383ffff */
[----:B------:R-:W-:-:S00]  /*0260*/  NOP ;  /* 0x0000000000007918 */ /* 0x000fc00000000000 */
        /* <DEDUP_REMOVED lines=9> */
.L_x_1:


//--------------------- .nv.shared.reserved.0     --------------------------
	.section	.nv.shared.reserved.0,"aw",@nobits
	.weak		__nv_reservedSMEM_offset_0_alias
	.size		__nv_reservedSMEM_offset_0_alias, 0, 64
	.other		__nv_reservedSMEM_offset_0_alias,@"STO_CUDA_RESERVED_SHARED STV_DEFAULT"
__nv_reservedSMEM_offset_0_alias:
	.zero		0
	.zero		64


//--------------------- .nv.constant0._Z22calculateTotalPurchasePiPfS0_i --------------------------
	.section	.nv.constant0._Z22calculateTotalPurchasePiPfS0_i,"a",@progbits
	.sectionflags	@""
	.align	4
.nv.constant0._Z22calculateTotalPurchasePiPfS0_i:
	.zero		924


//--------------------- SYMBOLS --------------------------

	.type		.nv.reservedSmem.offset0,@object
	.size		.nv.reservedSmem.offset0,0x4
